//
// Generated by NVIDIA NVVM Compiler
//
// Compiler Build ID: CL-36424714
// Cuda compilation tools, release 13.0, V13.0.88
// Based on NVVM 20.0.0
//

.version 9.0
.target sm_100
.address_size 64

	// .globl	_Z16transpose_sharedPfS_i
// _ZZ16transpose_sharedPfS_iE4smem has been demoted

.visible .entry _Z16transpose_sharedPfS_i(
	.param .u64 .ptr .align 1 _Z16transpose_sharedPfS_i_param_0,
	.param .u64 .ptr .align 1 _Z16transpose_sharedPfS_i_param_1,
	.param .u32 _Z16transpose_sharedPfS_i_param_2
)
{
	.reg .pred 	%p<3>;
	.reg .b32 	%r<30>;
	.reg .b32 	%f<3>;
	.reg .b64 	%rd<9>;
	// demoted variable
	.shared .align 4 .b8 _ZZ16transpose_sharedPfS_iE4smem[4096];
	ld.param.u64 	%rd1, [_Z16transpose_sharedPfS_i_param_0];
	ld.param.u64 	%rd2, [_Z16transpose_sharedPfS_i_param_1];
	ld.param.u32 	%r10, [_Z16transpose_sharedPfS_i_param_2];
	mov.u32 	%r11, %ntid.x;
	mov.u32 	%r12, %ctaid.x;
	mul.lo.s32 	%r1, %r12, %r11;
	mov.u32 	%r13, %ctaid.y;
	mul.lo.s32 	%r2, %r13, %r11;
	mov.u32 	%r3, %tid.x;
	mov.u32 	%r4, %tid.y;
	add.s32 	%r5, %r1, %r3;
	add.s32 	%r14, %r2, %r4;
	max.s32 	%r15, %r5, %r14;
	setp.ge.s32 	%p1, %r15, %r10;
	@%p1 bra 	$L__BB0_2;
	cvta.to.global.u64 	%rd3, %rd2;
	mad.lo.s32 	%r16, %r10, %r14, %r5;
	mul.wide.s32 	%rd4, %r16, 4;
	add.s64 	%rd5, %rd3, %rd4;
	ld.global.f32 	%f1, [%rd5];
	shl.b32 	%r17, %r4, 5;
	add.s32 	%r18, %r17, %r3;
	shl.b32 	%r19, %r18, 2;
	mov.u32 	%r20, _ZZ16transpose_sharedPfS_iE4smem;
	add.s32 	%r21, %r20, %r19;
	st.shared.f32 	[%r21], %f1;
$L__BB0_2:
	bar.sync 	0;
	add.s32 	%r7, %r2, %r3;
	add.s32 	%r8, %r1, %r4;
	max.s32 	%r23, %r7, %r8;
	setp.ge.s32 	%p2, %r23, %r10;
	@%p2 bra 	$L__BB0_4;
	shl.b32 	%r24, %r3, 5;
	add.s32 	%r25, %r24, %r4;
	shl.b32 	%r26, %r25, 2;
	mov.u32 	%r27, _ZZ16transpose_sharedPfS_iE4smem;
	add.s32 	%r28, %r27, %r26;
	ld.shared.f32 	%f2, [%r28];
	mad.lo.s32 	%r29, %r10, %r8, %r7;
	cvta.to.global.u64 	%rd6, %rd1;
	mul.wide.s32 	%rd7, %r29, 4;
	add.s64 	%rd8, %rd6, %rd7;
	st.global.f32 	[%rd8], %f2;
$L__BB0_4:
	ret;

}


// ===== COMPILED SASS (sm_100) =====

	.target	sm_100

	.elftype	@"ET_EXEC"


//--------------------- .note.nv.tkinfo           --------------------------
	.section	.note.nv.tkinfo,"",@"SHT_NOTE"
	.sectionflags	@"SHF_NOTE_NV_TKINFO"
	.tkinfo
        /*0018*/ 	.word	0x00000002
        /*0030*/ 	.string	""
        /*0030*/ 	.string	"ptxas"
        /*0030*/ 	.string	"Cuda compilation tools, release 13.0, V13.0.88"
        /*0030*/ 	.string	"Build cuda_13.0.r13.0/compiler.36424714_0"
        /*0030*/ 	.string	"-arch sm_100 -m 64 "



//--------------------- .note.nv.cuinfo           --------------------------
	.section	.note.nv.cuinfo,"",@"SHT_NOTE"
	.sectionflags	@"SHF_NOTE_NV_CUINFO"
        /*0018*/ 	.short	0x0002
        /*001a*/ 	.short	0x0064
        /*001c*/ 	.short	0x0082
	.zero		2


//--------------------- .nv.info                  --------------------------
	.section	.nv.info,"",@"SHT_CUDA_INFO"
	.align	4


	//----- nvinfo : EIATTR_REGCOUNT
	.align		4
        /*0000*/ 	.byte	0x04, 0x2f
        /*0002*/ 	.short	(.L_1 - .L_0)
	.align		4
.L_0:
        /*0004*/ 	.word	index@(_Z16transpose_sharedPfS_i)
        /*0008*/ 	.word	0x0000000c


	//----- nvinfo : EIATTR_FRAME_SIZE
	.align		4
.L_1:
        /*000c*/ 	.byte	0x04, 0x11
        /*000e*/ 	.short	(.L_3 - .L_2)
	.align		4
.L_2:
        /*0010*/ 	.word	index@(_Z16transpose_sharedPfS_i)
        /*0014*/ 	.word	0x00000000


	//----- nvinfo : EIATTR_MIN_STACK_SIZE
	.align		4
.L_3:
        /*0018*/ 	.byte	0x04, 0x12
        /*001a*/ 	.short	(.L_5 - .L_4)
	.align		4
.L_4:
        /*001c*/ 	.word	index@(_Z16transpose_sharedPfS_i)
        /*0020*/ 	.word	0x00000000
.L_5:


//--------------------- .nv.compat                --------------------------
	.section	.nv.compat,"",@"SHT_CUDA_COMPAT_INFO"
	.align	4
        /*0000*/ 	.byte	0x02, 0x09, 0x00, 0x00, 0x02, 0x02, 0x01, 0x00, 0x02, 0x05, 0x05, 0x00, 0x03, 0x07, 0x01, 0x01
        /*0010*/ 	.byte	0x02, 0x03, 0x00, 0x00, 0x02, 0x06, 0x01, 0x00, 0x04, 0x0b, 0x08, 0x00, 0x09, 0x00, 0x00, 0x00
        /*0020*/ 	.byte	0x00, 0x00, 0x00, 0x00


//--------------------- .nv.info._Z16transpose_sharedPfS_i --------------------------
	.section	.nv.info._Z16transpose_sharedPfS_i,"",@"SHT_CUDA_INFO"
	.sectionflags	@""
	.align	4


	//----- nvinfo : EIATTR_CUDA_API_VERSION
	.align		4
        /*0000*/ 	.byte	0x04, 0x37
        /*0002*/ 	.short	(.L_7 - .L_6)
.L_6:
        /*0004*/ 	.word	0x00000082


	//----- nvinfo : EIATTR_KPARAM_INFO
	.align		4
.L_7:
        /*0008*/ 	.byte	0x04, 0x17
        /*000a*/ 	.short	(.L_9 - .L_8)
.L_8:
        /*000c*/ 	.word	0x00000000
        /*0010*/ 	.short	0x0002
        /*0012*/ 	.short	0x0010
        /*0014*/ 	.byte	0x00, 0xf0, 0x11, 0x00


	//----- nvinfo : EIATTR_KPARAM_INFO
	.align		4
.L_9:
        /*0018*/ 	.byte	0x04, 0x17
        /*001a*/ 	.short	(.L_11 - .L_10)
.L_10:
        /*001c*/ 	.word	0x00000000
        /*0020*/ 	.short	0x0001
        /*0022*/ 	.short	0x0008
        /*0024*/ 	.byte	0x00, 0xf5, 0x21, 0x00


	//----- nvinfo : EIATTR_KPARAM_INFO
	.align		4
.L_11:
        /*0028*/ 	.byte	0x04, 0x17
        /*002a*/ 	.short	(.L_13 - .L_12)
.L_12:
        /*002c*/ 	.word	0x00000000
        /*0030*/ 	.short	0x0000
        /*0032*/ 	.short	0x0000
        /*0034*/ 	.byte	0x00, 0xf5, 0x21, 0x00


	//----- nvinfo : EIATTR_SPARSE_MMA_MASK
	.align		4
.L_13:
        /*0038*/ 	.byte	0x03, 0x50
        /*003a*/ 	.short	0x0000


	//----- nvinfo : EIATTR_MAXREG_COUNT
	.align		4
        /*003c*/ 	.byte	0x03, 0x1b
        /*003e*/ 	.short	0x00ff


	//----- nvinfo : EIATTR_NUM_BARRIERS
	.align		4
        /*0040*/ 	.byte	0x02, 0x4c
        /*0042*/ 	.byte	0x01
	.zero		1


	//----- nvinfo : EIATTR_MERCURY_ISA_VERSION
	.align		4
        /*0044*/ 	.byte	0x03, 0x5f
        /*0046*/ 	.short	0x0101


	//----- nvinfo : EIATTR_VRC_CTA_INIT_COUNT
	.align		4
        /*0048*/ 	.byte	0x02, 0x4a
	.zero		1
	.zero		1


	//----- nvinfo : EIATTR_EXIT_INSTR_OFFSETS
	.align		4
        /*004c*/ 	.byte	0x04, 0x1c
        /*004e*/ 	.short	(.L_15 - .L_14)


	//   ....[0]....
.L_14:
        /*0050*/ 	.word	0x000001d0


	//   ....[1]....
        /*0054*/ 	.word	0x00000280


	//----- nvinfo : EIATTR_CBANK_PARAM_SIZE
	.align		4
.L_15:
        /*0058*/ 	.byte	0x03, 0x19
        /*005a*/ 	.short	0x0014


	//----- nvinfo : EIATTR_PARAM_CBANK
	.align		4
        /*005c*/ 	.byte	0x04, 0x0a
        /*005e*/ 	.short	(.L_17 - .L_16)
	.align		4
.L_16:
        /*0060*/ 	.word	index@(.nv.constant0._Z16transpose_sharedPfS_i)
        /*0064*/ 	.short	0x0380
        /*0066*/ 	.short	0x0014


	//----- nvinfo : EIATTR_SW_WAR
	.align		4
.L_17:
        /*0068*/ 	.byte	0x04, 0x36
        /*006a*/ 	.short	(.L_19 - .L_18)
.L_18:
        /*006c*/ 	.word	0x00000008
.L_19:


//--------------------- .nv.callgraph             --------------------------
	.section	.nv.callgraph,"",@"SHT_CUDA_CALLGRAPH"
	.align	4
	.sectionentsize	8
	.align		4
        /*0000*/ 	.word	0x00000000
	.align		4
        /*0004*/ 	.word	0xffffffff
	.align		4
        /*0008*/ 	.word	0x00000000
	.align		4
        /*000c*/ 	.word	0xfffffffe
	.align		4
        /*0010*/ 	.word	0x00000000
	.align		4
        /*0014*/ 	.word	0xfffffffd
	.align		4
        /*0018*/ 	.word	0x00000000
	.align		4
        /*001c*/ 	.word	0xfffffffc


//--------------------- .text._Z16transpose_sharedPfS_i --------------------------
	.section	.text._Z16transpose_sharedPfS_i,"ax",@progbits
	.align	128
        .global         _Z16transpose_sharedPfS_i
        .type           _Z16transpose_sharedPfS_i,@function
        .size           _Z16transpose_sharedPfS_i,(.L_x_1 - _Z16transpose_sharedPfS_i)
        .other          _Z16transpose_sharedPfS_i,@"STO_CUDA_ENTRY STV_DEFAULT"
_Z16transpose_sharedPfS_i:
.text._Z16transpose_sharedPfS_i:
[----:B------:R-:W-:Y:S01]  /*0000*/  LDC R1, c[0x0][0x37c] ;  /* 0x0000df00ff017b82 */ /* 0x000fe20000000800 */
[----:B------:R-:W0:Y:S07]  /*0010*/  S2R R8, SR_TID.X ;  /* 0x0000000000087919 */ /* 0x000e2e0000002100 */
[----:B------:R-:W1:Y:S01]  /*0020*/  S2UR UR4, SR_CTAID.X ;  /* 0x00000000000479c3 */ /* 0x000e620000002500 */
[----:B------:R-:W1:Y:S01]  /*0030*/  LDCU UR5, c[0x0][0x360] ;  /* 0x00006c00ff0577ac */ /* 0x000e620008000800 */
[----:B------:R-:W2:Y:S01]  /*0040*/  S2R R9, SR_TID.Y ;  /* 0x0000000000097919 */ /* 0x000ea20000002200 */
[----:B------:R-:W3:Y:S05]  /*0050*/  LDCU UR8, c[0x0][0x390] ;  /* 0x00007200ff0877ac */ /* 0x000eea0008000800 */
[----:B------:R-:W4:Y:S01]  /*0060*/  S2UR UR6, SR_CTAID.Y ;  /* 0x00000000000679c3 */ /* 0x000f220000002600 */
[----:B-1----:R-:W-:-:S06]  /*0070*/  UIMAD UR4, UR5, UR4, URZ ;  /* 0x00000004050472a4 */ /* 0x002fcc000f8e02ff */
[----:B0-----:R-:W-:Y:S01]  /*0080*/  VIADD R0, R8, UR4 ;  /* 0x0000000408007c36 */ /* 0x001fe20008000000 */
[----:B----4-:R-:W-:Y:S01]  /*0090*/  UIMAD UR5, UR5, UR6, URZ ;  /* 0x00000006050572a4 */ /* 0x010fe2000f8e02ff */
[----:B------:R-:W0:Y:S05]  /*00a0*/  LDCU.64 UR6, c[0x0][0x358] ;  /* 0x00006b00ff0677ac */ /* 0x000e2a0008000a00 */
[----:B--2---:R-:W-:-:S05]  /*00b0*/  VIADD R5, R9, UR5 ;  /* 0x0000000509057c36 */ /* 0x004fca0008000000 */
[----:B------:R-:W-:-:S04]  /*00c0*/  VIMNMX R2, PT, PT, R0, R5, !PT ;  /* 0x0000000500027248 */ /* 0x000fc80007fe0100 */
[----:B---3--:R-:W-:-:S13]  /*00d0*/  ISETP.GE.AND P0, PT, R2, UR8, PT ;  /* 0x0000000802007c0c */ /* 0x008fda000bf06270 */
[----:B------:R-:W1:Y:S01]  /*00e0*/  @!P0 LDC.64 R2, c[0x0][0x388] ;  /* 0x0000e200ff028b82 */ /* 0x000e620000000a00 */
[----:B------:R-:W-:-:S04]  /*00f0*/  @!P0 IMAD R5, R5, UR8, R0 ;  /* 0x0000000805058c24 */ /* 0x000fc8000f8e0200 */
[----:B-1----:R-:W-:-:S06]  /*0100*/  @!P0 IMAD.WIDE R2, R5, 0x4, R2 ;  /* 0x0000000405028825 */ /* 0x002fcc00078e0202 */
[----:B0-----:R-:W2:Y:S01]  /*0110*/  @!P0 LDG.E R2, desc[UR6][R2.64] ;  /* 0x0000000602028981 */ /* 0x001ea2000c1e1900 */
[----:B------:R-:W-:Y:S01]  /*0120*/  @!P0 MOV R0, 0x400 ;  /* 0x0000040000008802 */ /* 0x000fe20000000f00 */
[----:B------:R-:W-:Y:S01]  /*0130*/  VIADD R7, R9, UR4 ;  /* 0x0000000409077c36 */ /* 0x000fe20008000000 */
[----:B------:R-:W-:Y:S01]  /*0140*/  IADD3 R4, PT, PT, R8, UR5, RZ ;  /* 0x0000000508047c10 */ /* 0x000fe2000fffe0ff */
[----:B------:R-:W0:Y:S03]  /*0150*/  @!P0 S2R R5, SR_CgaCtaId ;  /* 0x0000000000058919 */ /* 0x000e260000008800 */
[----:B------:R-:W-:-:S04]  /*0160*/  VIMNMX R6, PT, PT, R4, R7, !PT ;  /* 0x0000000704067248 */ /* 0x000fc80007fe0100 */
[----:B------:R-:W-:Y:S02]  /*0170*/  ISETP.GE.AND P1, PT, R6, UR8, PT ;  /* 0x0000000806007c0c */ /* 0x000fe4000bf26270 */
[----:B0-----:R-:W-:Y:S02]  /*0180*/  @!P0 LEA R5, R5, R0, 0x18 ;  /* 0x0000000005058211 */ /* 0x001fe400078ec0ff */
[----:B------:R-:W-:-:S05]  /*0190*/  @!P0 LEA R0, R9, R8, 0x5 ;  /* 0x0000000809008211 */ /* 0x000fca00078e28ff */
[----:B------:R-:W-:-:S05]  /*01a0*/  @!P0 IMAD R5, R0, 0x4, R5 ;  /* 0x0000000400058824 */ /* 0x000fca00078e0205 */
[----:B--2---:R0:W-:Y:S01]  /*01b0*/  @!P0 STS [R5], R2 ;  /* 0x0000000205008388 */ /* 0x0041e20000000800 */
[----:B------:R-:W-:Y:S06]  /*01c0*/  BAR.SYNC.DEFER_BLOCKING 0x0 ;  /* 0x0000000000007b1d */ /* 0x000fec0000010000 */
[----:B------:R-:W-:Y:S05]  /*01d0*/  @P1 EXIT ;  /* 0x000000000000194d */ /* 0x000fea0003800000 */
[----:B------:R-:W1:Y:S01]  /*01e0*/  S2UR UR5, SR_CgaCtaId ;  /* 0x00000000000579c3 */ /* 0x000e620000008800 */
[----:B------:R-:W-:Y:S01]  /*01f0*/  UMOV UR4, 0x400 ;  /* 0x0000040000047882 */ /* 0x000fe20000000000 */
[----:B------:R-:W-:Y:S01]  /*0200*/  LEA R0, R8, R9, 0x5 ;  /* 0x0000000908007211 */ /* 0x000fe200078e28ff */
[----:B------:R-:W-:-:S05]  /*0210*/  IMAD R7, R7, UR8, R4 ;  /* 0x0000000807077c24 */ /* 0x000fca000f8e0204 */
[----:B0-----:R-:W0:Y:S01]  /*0220*/  LDC.64 R2, c[0x0][0x380] ;  /* 0x0000e000ff027b82 */ /* 0x001e220000000a00 */
[----:B-1----:R-:W-:-:S06]  /*0230*/  ULEA UR4, UR5, UR4, 0x18 ;  /* 0x0000000405047291 */ /* 0x002fcc000f8ec0ff */
[----:B------:R-:W-:Y:S01]  /*0240*/  LEA R0, R0, UR4, 0x2 ;  /* 0x0000000400007c11 */ /* 0x000fe2000f8e10ff */
[----:B0-----:R-:W-:-:S04]  /*0250*/  IMAD.WIDE R2, R7, 0x4, R2 ;  /* 0x0000000407027825 */ /* 0x001fc800078e0202 */
[----:B------:R-:W0:Y:S04]  /*0260*/  LDS R5, [R0] ;  /* 0x0000000000057984 */ /* 0x000e280000000800 */
[----:B0-----:R-:W-:Y:S01]  /*0270*/  STG.E desc[UR6][R2.64], R5 ;  /* 0x0000000502007986 */ /* 0x001fe2000c101906 */
[----:B------:R-:W-:Y:S05]  /*0280*/  EXIT ;  /* 0x000000000000794d */ /* 0x000fea0003800000 */
.L_x_0:
[----:B------:R-:W-:-:S00]  /*0290*/  BRA `(.L_x_0) ;  /* 0xfffffffc00fc7947 */ /* 0x000fc0000383ffff */
[----:B------:R-:W-:-:S00]  /*02a0*/  NOP ;  /* 0x0000000000007918 */ /* 0x000fc00000000000 */
        /* <DEDUP_REMOVED lines=13> */
.L_x_1:


//--------------------- .nv.shared._Z16transpose_sharedPfS_i --------------------------
	.section	.nv.shared._Z16transpose_sharedPfS_i,"aw",@nobits
	.sectionflags	@""
	.align	4
.nv.shared._Z16transpose_sharedPfS_i:
	.zero		5120


//--------------------- .nv.shared.reserved.0     --------------------------
	.section	.nv.shared.reserved.0,"aw",@nobits
	.weak		__nv_reservedSMEM_offset_0_alias
	.size		__nv_reservedSMEM_offset_0_alias, 0, 64
	.other		__nv_reservedSMEM_offset_0_alias,@"STO_CUDA_RESERVED_SHARED STV_DEFAULT"
__nv_reservedSMEM_offset_0_alias:
	.zero		0
	.zero		64


//--------------------- .nv.constant0._Z16transpose_sharedPfS_i --------------------------
	.section	.nv.constant0._Z16transpose_sharedPfS_i,"a",@progbits
	.sectionflags	@""
	.align	4
.nv.constant0._Z16transpose_sharedPfS_i:
	.zero		916


//--------------------- SYMBOLS --------------------------

	.type		.nv.reservedSmem.offset0,@object
	.size		.nv.reservedSmem.offset0,0x4
	.type		.nv.reservedSmem.cap,@object
	.size		.nv.reservedSmem.cap,0x4
